//
// Generated by NVIDIA NVVM Compiler
//
// Compiler Build ID: CL-36424714
// Cuda compilation tools, release 13.0, V13.0.88
// Based on NVVM 20.0.0
//

.version 9.0
.target sm_100
.address_size 64

	// .globl	_Z13infinite_loopv

.visible .entry _Z13infinite_loopv()
{



}


// ===== COMPILED SASS (sm_100) =====

	.target	sm_100

	.elftype	@"ET_EXEC"


//--------------------- .note.nv.tkinfo           --------------------------
	.section	.note.nv.tkinfo,"",@"SHT_NOTE"
	.sectionflags	@"SHF_NOTE_NV_TKINFO"
	.tkinfo
        /*0018*/ 	.word	0x00000002
        /*0030*/ 	.string	""
        /*0030*/ 	.string	"ptxas"
        /*0030*/ 	.string	"Cuda compilation tools, release 13.0, V13.0.88"
        /*0030*/ 	.string	"Build cuda_13.0.r13.0/compiler.36424714_0"
        /*0030*/ 	.string	"-arch sm_100 -m 64 "



//--------------------- .note.nv.cuinfo           --------------------------
	.section	.note.nv.cuinfo,"",@"SHT_NOTE"
	.sectionflags	@"SHF_NOTE_NV_CUINFO"
        /*0018*/ 	.short	0x0002
        /*001a*/ 	.short	0x0064
        /*001c*/ 	.short	0x0082
	.zero		2


//--------------------- .nv.info                  --------------------------
	.section	.nv.info,"",@"SHT_CUDA_INFO"
	.align	4


	//----- nvinfo : EIATTR_REGCOUNT
	.align		4
        /*0000*/ 	.byte	0x04, 0x2f
        /*0002*/ 	.short	(.L_1 - .L_0)
	.align		4
.L_0:
        /*0004*/ 	.word	index@(_Z13infinite_loopv)
        /*0008*/ 	.word	0x00000004


	//----- nvinfo : EIATTR_FRAME_SIZE
	.align		4
.L_1:
        /*000c*/ 	.byte	0x04, 0x11
        /*000e*/ 	.short	(.L_3 - .L_2)
	.align		4
.L_2:
        /*0010*/ 	.word	index@(_Z13infinite_loopv)
        /*0014*/ 	.word	0x00000000


	//----- nvinfo : EIATTR_MIN_STACK_SIZE
	.align		4
.L_3:
        /*0018*/ 	.byte	0x04, 0x12
        /*001a*/ 	.short	(.L_5 - .L_4)
	.align		4
.L_4:
        /*001c*/ 	.word	index@(_Z13infinite_loopv)
        /*0020*/ 	.word	0x00000000
.L_5:


//--------------------- .nv.compat                --------------------------
	.section	.nv.compat,"",@"SHT_CUDA_COMPAT_INFO"
	.align	4
        /*0000*/ 	.byte	0x02, 0x09, 0x00, 0x00, 0x02, 0x02, 0x01, 0x00, 0x02, 0x05, 0x05, 0x00, 0x03, 0x07, 0x01, 0x01
        /*0010*/ 	.byte	0x02, 0x03, 0x00, 0x00, 0x02, 0x06, 0x01, 0x00, 0x04, 0x0b, 0x08, 0x00, 0x09, 0x00, 0x00, 0x00
        /*0020*/ 	.byte	0x00, 0x00, 0x00, 0x00


//--------------------- .nv.info._Z13infinite_loopv --------------------------
	.section	.nv.info._Z13infinite_loopv,"",@"SHT_CUDA_INFO"
	.sectionflags	@""
	.align	4


	//----- nvinfo : EIATTR_CUDA_API_VERSION
	.align		4
        /*0000*/ 	.byte	0x04, 0x37
        /*0002*/ 	.short	(.L_7 - .L_6)
.L_6:
        /*0004*/ 	.word	0x00000082


	//----- nvinfo : EIATTR_SPARSE_MMA_MASK
	.align		4
.L_7:
        /*0008*/ 	.byte	0x03, 0x50
        /*000a*/ 	.short	0x0000


	//----- nvinfo : EIATTR_MAXREG_COUNT
	.align		4
        /*000c*/ 	.byte	0x03, 0x1b
        /*000e*/ 	.short	0x00ff


	//----- nvinfo : EIATTR_MERCURY_ISA_VERSION
	.align		4
        /*0010*/ 	.byte	0x03, 0x5f
        /*0012*/ 	.short	0x0101


	//----- nvinfo : EIATTR_VRC_CTA_INIT_COUNT
	.align		4
        /*0014*/ 	.byte	0x02, 0x4a
	.zero		1
	.zero		1


	//----- nvinfo : EIATTR_EXIT_INSTR_OFFSETS
	.align		4
        /*0018*/ 	.byte	0x04, 0x1c
        /*001a*/ 	.short	(.L_9 - .L_8)


	//   ....[0]....
.L_8:
        /*001c*/ 	.word	0x00000010


	//----- nvinfo : EIATTR_SW_WAR
	.align		4
.L_9:
        /*0020*/ 	.byte	0x04, 0x36
        /*0022*/ 	.short	(.L_11 - .L_10)
.L_10:
        /*0024*/ 	.word	0x00000008
.L_11:


//--------------------- .nv.callgraph             --------------------------
	.section	.nv.callgraph,"",@"SHT_CUDA_CALLGRAPH"
	.align	4
	.sectionentsize	8
	.align		4
        /*0000*/ 	.word	0x00000000
	.align		4
        /*0004*/ 	.word	0xffffffff
	.align		4
        /*0008*/ 	.word	0x00000000
	.align		4
        /*000c*/ 	.word	0xfffffffe
	.align		4
        /*0010*/ 	.word	0x00000000
	.align		4
        /*0014*/ 	.word	0xfffffffd
	.align		4
        /*0018*/ 	.word	0x00000000
	.align		4
        /*001c*/ 	.word	0xfffffffc


//--------------------- .text._Z13infinite_loopv  --------------------------
	.section	.text._Z13infinite_loopv,"ax",@progbits
	.align	128
        .global         _Z13infinite_loopv
        .type           _Z13infinite_loopv,@function
        .size           _Z13infinite_loopv,(.L_x_1 - _Z13infinite_loopv)
        .other          _Z13infinite_loopv,@"STO_CUDA_ENTRY STV_DEFAULT"
_Z13infinite_loopv:
.text._Z13infinite_loopv:
[----:B------:R-:W-:Y:S01]  /*0000*/  LDC R1, c[0x0][0x37c] ;  /* 0x0000df00ff017b82 */ /* 0x000fe20000000800 */
[----:B------:R-:W-:Y:S05]  /*0010*/  EXIT ;  /* 0x000000000000794d */ /* 0x000fea0003800000 */
.L_x_0:
[----:B------:R-:W-:-:S00]  /*0020*/  BRA `(.L_x_0) ;  /* 0xfffffffc00fc7947 */ /* 0x000fc0000383ffff */
[----:B------:R-:W-:-:S00]  /*0030*/  NOP ;  /* 0x0000000000007918 */ /* 0x000fc00000000000 */
        /* <DEDUP_REMOVED lines=12> */
.L_x_1:


//--------------------- .nv.shared.reserved.0     --------------------------
	.section	.nv.shared.reserved.0,"aw",@nobits
	.weak		__nv_reservedSMEM_offset_0_alias
	.size		__nv_reservedSMEM_offset_0_alias, 0, 64
	.other		__nv_reservedSMEM_offset_0_alias,@"STO_CUDA_RESERVED_SHARED STV_DEFAULT"
__nv_reservedSMEM_offset_0_alias:
	.zero		0
	.zero		64


//--------------------- .nv.constant0._Z13infinite_loopv --------------------------
	.section	.nv.constant0._Z13infinite_loopv,"a",@progbits
	.sectionflags	@""
	.align	4
.nv.constant0._Z13infinite_loopv:
	.zero		896


//--------------------- SYMBOLS --------------------------

	.type		.nv.reservedSmem.offset0,@object
	.size		.nv.reservedSmem.offset0,0x4
